//
// Generated by NVIDIA NVVM Compiler
//
// Compiler Build ID: CL-36424714
// Cuda compilation tools, release 13.0, V13.0.88
// Based on NVVM 20.0.0
//

.version 9.0
.target sm_100
.address_size 64

	// .globl	kernel_gpu2

.visible .entry kernel_gpu2(
	.param .u32 kernel_gpu2_param_0,
	.param .u32 kernel_gpu2_param_1,
	.param .u32 kernel_gpu2_param_2,
	.param .u64 .ptr .align 1 kernel_gpu2_param_3,
	.param .u64 .ptr .align 1 kernel_gpu2_param_4,
	.param .u64 .ptr .align 1 kernel_gpu2_param_5
)
{
	.reg .pred 	%p<13>;
	.reg .b32 	%r<41>;
	.reg .b64 	%rd<53>;
	.reg .b64 	%fd<68>;

	ld.param.u32 	%r20, [kernel_gpu2_param_0];
	ld.param.u32 	%r18, [kernel_gpu2_param_1];
	ld.param.u32 	%r19, [kernel_gpu2_param_2];
	ld.param.u64 	%rd7, [kernel_gpu2_param_3];
	ld.param.u64 	%rd8, [kernel_gpu2_param_4];
	ld.param.u64 	%rd6, [kernel_gpu2_param_5];
	cvta.to.global.u64 	%rd1, %rd8;
	cvta.to.global.u64 	%rd2, %rd7;
	mov.u32 	%r21, %ctaid.y;
	mov.u32 	%r22, %ntid.y;
	mov.u32 	%r23, %tid.y;
	mad.lo.s32 	%r1, %r21, %r22, %r23;
	mov.u32 	%r24, %ctaid.x;
	mov.u32 	%r25, %ntid.x;
	mov.u32 	%r26, %tid.x;
	mad.lo.s32 	%r2, %r24, %r25, %r26;
	setp.ge.s32 	%p1, %r1, %r20;
	setp.ge.s32 	%p2, %r2, %r18;
	or.pred  	%p3, %p1, %p2;
	@%p3 bra 	$L__BB0_14;
	setp.lt.s32 	%p4, %r19, 1;
	mov.f64 	%fd67, 0d0000000000000000;
	@%p4 bra 	$L__BB0_13;
	mul.lo.s32 	%r3, %r19, %r1;
	and.b32  	%r4, %r19, 7;
	setp.lt.u32 	%p5, %r19, 8;
	mov.f64 	%fd67, 0d0000000000000000;
	mov.b32 	%r39, 0;
	@%p5 bra 	$L__BB0_5;
	and.b32  	%r39, %r19, 2147483640;
	neg.s32 	%r37, %r39;
	shl.b32 	%r7, %r18, 3;
	mul.wide.u32 	%rd9, %r3, 8;
	add.s64 	%rd10, %rd9, %rd2;
	add.s64 	%rd52, %rd10, 32;
	mov.f64 	%fd67, 0d0000000000000000;
	mul.wide.s32 	%rd13, %r18, 8;
	mov.u32 	%r36, %r2;
$L__BB0_4:
	.pragma "nounroll";
	ld.global.f64 	%fd17, [%rd52+-32];
	mul.wide.s32 	%rd11, %r36, 8;
	add.s64 	%rd12, %rd1, %rd11;
	ld.global.f64 	%fd18, [%rd12];
	fma.rn.f64 	%fd19, %fd17, %fd18, %fd67;
	ld.global.f64 	%fd20, [%rd52+-24];
	add.s64 	%rd14, %rd12, %rd13;
	ld.global.f64 	%fd21, [%rd14];
	fma.rn.f64 	%fd22, %fd20, %fd21, %fd19;
	ld.global.f64 	%fd23, [%rd52+-16];
	add.s64 	%rd15, %rd14, %rd13;
	ld.global.f64 	%fd24, [%rd15];
	fma.rn.f64 	%fd25, %fd23, %fd24, %fd22;
	ld.global.f64 	%fd26, [%rd52+-8];
	add.s64 	%rd16, %rd15, %rd13;
	ld.global.f64 	%fd27, [%rd16];
	fma.rn.f64 	%fd28, %fd26, %fd27, %fd25;
	ld.global.f64 	%fd29, [%rd52];
	add.s64 	%rd17, %rd16, %rd13;
	ld.global.f64 	%fd30, [%rd17];
	fma.rn.f64 	%fd31, %fd29, %fd30, %fd28;
	ld.global.f64 	%fd32, [%rd52+8];
	add.s64 	%rd18, %rd17, %rd13;
	ld.global.f64 	%fd33, [%rd18];
	fma.rn.f64 	%fd34, %fd32, %fd33, %fd31;
	ld.global.f64 	%fd35, [%rd52+16];
	add.s64 	%rd19, %rd18, %rd13;
	ld.global.f64 	%fd36, [%rd19];
	fma.rn.f64 	%fd37, %fd35, %fd36, %fd34;
	ld.global.f64 	%fd38, [%rd52+24];
	add.s64 	%rd20, %rd19, %rd13;
	ld.global.f64 	%fd39, [%rd20];
	fma.rn.f64 	%fd67, %fd38, %fd39, %fd37;
	add.s32 	%r37, %r37, 8;
	add.s32 	%r36, %r36, %r7;
	add.s64 	%rd52, %rd52, 64;
	setp.ne.s32 	%p6, %r37, 0;
	@%p6 bra 	$L__BB0_4;
$L__BB0_5:
	setp.eq.s32 	%p7, %r4, 0;
	@%p7 bra 	$L__BB0_13;
	and.b32  	%r13, %r19, 3;
	setp.lt.u32 	%p8, %r4, 4;
	@%p8 bra 	$L__BB0_8;
	add.s32 	%r28, %r39, %r3;
	mul.wide.u32 	%rd21, %r28, 8;
	add.s64 	%rd22, %rd2, %rd21;
	ld.global.f64 	%fd41, [%rd22];
	mad.lo.s32 	%r29, %r39, %r18, %r2;
	mul.wide.s32 	%rd23, %r29, 8;
	add.s64 	%rd24, %rd1, %rd23;
	ld.global.f64 	%fd42, [%rd24];
	fma.rn.f64 	%fd43, %fd41, %fd42, %fd67;
	cvt.u64.u32 	%rd25, %r3;
	cvt.u64.u32 	%rd26, %r39;
	add.s64 	%rd27, %rd26, %rd25;
	shl.b64 	%rd28, %rd27, 3;
	add.s64 	%rd29, %rd2, %rd28;
	ld.global.f64 	%fd44, [%rd29+8];
	mul.wide.s32 	%rd30, %r18, 8;
	add.s64 	%rd31, %rd24, %rd30;
	ld.global.f64 	%fd45, [%rd31];
	fma.rn.f64 	%fd46, %fd44, %fd45, %fd43;
	ld.global.f64 	%fd47, [%rd29+16];
	add.s64 	%rd32, %rd31, %rd30;
	ld.global.f64 	%fd48, [%rd32];
	fma.rn.f64 	%fd49, %fd47, %fd48, %fd46;
	ld.global.f64 	%fd50, [%rd29+24];
	add.s64 	%rd33, %rd32, %rd30;
	ld.global.f64 	%fd51, [%rd33];
	fma.rn.f64 	%fd67, %fd50, %fd51, %fd49;
	add.s32 	%r39, %r39, 4;
$L__BB0_8:
	setp.eq.s32 	%p9, %r13, 0;
	@%p9 bra 	$L__BB0_13;
	setp.eq.s32 	%p10, %r13, 1;
	@%p10 bra 	$L__BB0_11;
	add.s32 	%r30, %r39, %r3;
	mul.wide.u32 	%rd34, %r30, 8;
	add.s64 	%rd35, %rd2, %rd34;
	ld.global.f64 	%fd53, [%rd35];
	mad.lo.s32 	%r31, %r39, %r18, %r2;
	mul.wide.s32 	%rd36, %r31, 8;
	add.s64 	%rd37, %rd1, %rd36;
	ld.global.f64 	%fd54, [%rd37];
	fma.rn.f64 	%fd55, %fd53, %fd54, %fd67;
	cvt.u64.u32 	%rd38, %r3;
	cvt.u64.u32 	%rd39, %r39;
	add.s64 	%rd40, %rd39, %rd38;
	shl.b64 	%rd41, %rd40, 3;
	add.s64 	%rd42, %rd2, %rd41;
	ld.global.f64 	%fd56, [%rd42+8];
	mul.wide.s32 	%rd43, %r18, 8;
	add.s64 	%rd44, %rd37, %rd43;
	ld.global.f64 	%fd57, [%rd44];
	fma.rn.f64 	%fd67, %fd56, %fd57, %fd55;
	add.s32 	%r39, %r39, 2;
$L__BB0_11:
	and.b32  	%r32, %r19, 1;
	setp.eq.b32 	%p11, %r32, 1;
	not.pred 	%p12, %p11;
	@%p12 bra 	$L__BB0_13;
	add.s32 	%r33, %r39, %r3;
	mul.wide.u32 	%rd45, %r33, 8;
	add.s64 	%rd46, %rd2, %rd45;
	ld.global.f64 	%fd58, [%rd46];
	mad.lo.s32 	%r34, %r39, %r18, %r2;
	mul.wide.s32 	%rd47, %r34, 8;
	add.s64 	%rd48, %rd1, %rd47;
	ld.global.f64 	%fd59, [%rd48];
	fma.rn.f64 	%fd67, %fd58, %fd59, %fd67;
$L__BB0_13:
	mad.lo.s32 	%r35, %r18, %r1, %r2;
	cvta.to.global.u64 	%rd49, %rd6;
	mul.wide.s32 	%rd50, %r35, 8;
	add.s64 	%rd51, %rd49, %rd50;
	st.global.f64 	[%rd51], %fd67;
$L__BB0_14:
	ret;

}


// ===== COMPILED SASS (sm_100) =====

	.target	sm_100

	.elftype	@"ET_EXEC"


//--------------------- .note.nv.tkinfo           --------------------------
	.section	.note.nv.tkinfo,"",@"SHT_NOTE"
	.sectionflags	@"SHF_NOTE_NV_TKINFO"
	.tkinfo
        /*0018*/ 	.word	0x00000002
        /*0030*/ 	.string	""
        /*0030*/ 	.string	"ptxas"
        /*0030*/ 	.string	"Cuda compilation tools, release 13.0, V13.0.88"
        /*0030*/ 	.string	"Build cuda_13.0.r13.0/compiler.36424714_0"
        /*0030*/ 	.string	"-arch sm_100 -m 64 "



//--------------------- .note.nv.cuinfo           --------------------------
	.section	.note.nv.cuinfo,"",@"SHT_NOTE"
	.sectionflags	@"SHF_NOTE_NV_CUINFO"
        /*0018*/ 	.short	0x0002
        /*001a*/ 	.short	0x0064
        /*001c*/ 	.short	0x0082
	.zero		2


//--------------------- .nv.info                  --------------------------
	.section	.nv.info,"",@"SHT_CUDA_INFO"
	.align	4


	//----- nvinfo : EIATTR_REGCOUNT
	.align		4
        /*0000*/ 	.byte	0x04, 0x2f
        /*0002*/ 	.short	(.L_1 - .L_0)
	.align		4
.L_0:
        /*0004*/ 	.word	index@(kernel_gpu2)
        /*0008*/ 	.word	0x00000020


	//----- nvinfo : EIATTR_FRAME_SIZE
	.align		4
.L_1:
        /*000c*/ 	.byte	0x04, 0x11
        /*000e*/ 	.short	(.L_3 - .L_2)
	.align		4
.L_2:
        /*0010*/ 	.word	index@(kernel_gpu2)
        /*0014*/ 	.word	0x00000000


	//----- nvinfo : EIATTR_MIN_STACK_SIZE
	.align		4
.L_3:
        /*0018*/ 	.byte	0x04, 0x12
        /*001a*/ 	.short	(.L_5 - .L_4)
	.align		4
.L_4:
        /*001c*/ 	.word	index@(kernel_gpu2)
        /*0020*/ 	.word	0x00000000
.L_5:


//--------------------- .nv.compat                --------------------------
	.section	.nv.compat,"",@"SHT_CUDA_COMPAT_INFO"
	.align	4
        /*0000*/ 	.byte	0x02, 0x09, 0x00, 0x00, 0x02, 0x02, 0x01, 0x00, 0x02, 0x05, 0x05, 0x00, 0x03, 0x07, 0x01, 0x01
        /*0010*/ 	.byte	0x02, 0x03, 0x00, 0x00, 0x02, 0x06, 0x01, 0x00, 0x04, 0x0b, 0x08, 0x00, 0x01, 0x00, 0x00, 0x00
        /*0020*/ 	.byte	0x00, 0x00, 0x00, 0x00


//--------------------- .nv.info.kernel_gpu2      --------------------------
	.section	.nv.info.kernel_gpu2,"",@"SHT_CUDA_INFO"
	.sectionflags	@""
	.align	4


	//----- nvinfo : EIATTR_CUDA_API_VERSION
	.align		4
        /*0000*/ 	.byte	0x04, 0x37
        /*0002*/ 	.short	(.L_7 - .L_6)
.L_6:
        /*0004*/ 	.word	0x00000082


	//----- nvinfo : EIATTR_KPARAM_INFO
	.align		4
.L_7:
        /*0008*/ 	.byte	0x04, 0x17
        /*000a*/ 	.short	(.L_9 - .L_8)
.L_8:
        /*000c*/ 	.word	0x00000000
        /*0010*/ 	.short	0x0005
        /*0012*/ 	.short	0x0020
        /*0014*/ 	.byte	0x00, 0xf5, 0x21, 0x00


	//----- nvinfo : EIATTR_KPARAM_INFO
	.align		4
.L_9:
        /*0018*/ 	.byte	0x04, 0x17
        /*001a*/ 	.short	(.L_11 - .L_10)
.L_10:
        /*001c*/ 	.word	0x00000000
        /*0020*/ 	.short	0x0004
        /*0022*/ 	.short	0x0018
        /*0024*/ 	.byte	0x00, 0xf5, 0x21, 0x00


	//----- nvinfo : EIATTR_KPARAM_INFO
	.align		4
.L_11:
        /*0028*/ 	.byte	0x04, 0x17
        /*002a*/ 	.short	(.L_13 - .L_12)
.L_12:
        /*002c*/ 	.word	0x00000000
        /*0030*/ 	.short	0x0003
        /*0032*/ 	.short	0x0010
        /*0034*/ 	.byte	0x00, 0xf5, 0x21, 0x00


	//----- nvinfo : EIATTR_KPARAM_INFO
	.align		4
.L_13:
        /*0038*/ 	.byte	0x04, 0x17
        /*003a*/ 	.short	(.L_15 - .L_14)
.L_14:
        /*003c*/ 	.word	0x00000000
        /*0040*/ 	.short	0x0002
        /*0042*/ 	.short	0x0008
        /*0044*/ 	.byte	0x00, 0xf0, 0x11, 0x00


	//----- nvinfo : EIATTR_KPARAM_INFO
	.align		4
.L_15:
        /*0048*/ 	.byte	0x04, 0x17
        /*004a*/ 	.short	(.L_17 - .L_16)
.L_16:
        /*004c*/ 	.word	0x00000000
        /*0050*/ 	.short	0x0001
        /*0052*/ 	.short	0x0004
        /*0054*/ 	.byte	0x00, 0xf0, 0x11, 0x00


	//----- nvinfo : EIATTR_KPARAM_INFO
	.align		4
.L_17:
        /*0058*/ 	.byte	0x04, 0x17
        /*005a*/ 	.short	(.L_19 - .L_18)
.L_18:
        /*005c*/ 	.word	0x00000000
        /*0060*/ 	.short	0x0000
        /*0062*/ 	.short	0x0000
        /*0064*/ 	.byte	0x00, 0xf0, 0x11, 0x00


	//----- nvinfo : EIATTR_SPARSE_MMA_MASK
	.align		4
.L_19:
        /*0068*/ 	.byte	0x03, 0x50
        /*006a*/ 	.short	0x0000


	//----- nvinfo : EIATTR_MAXREG_COUNT
	.align		4
        /*006c*/ 	.byte	0x03, 0x1b
        /*006e*/ 	.short	0x00ff


	//----- nvinfo : EIATTR_MERCURY_ISA_VERSION
	.align		4
        /*0070*/ 	.byte	0x03, 0x5f
        /*0072*/ 	.short	0x0101


	//----- nvinfo : EIATTR_VRC_CTA_INIT_COUNT
	.align		4
        /*0074*/ 	.byte	0x02, 0x4a
	.zero		1
	.zero		1


	//----- nvinfo : EIATTR_EXIT_INSTR_OFFSETS
	.align		4
        /*0078*/ 	.byte	0x04, 0x1c
        /*007a*/ 	.short	(.L_21 - .L_20)


	//   ....[0]....
.L_20:
        /*007c*/ 	.word	0x000000c0


	//   ....[1]....
        /*0080*/ 	.word	0x000008e0


	//----- nvinfo : EIATTR_CBANK_PARAM_SIZE
	.align		4
.L_21:
        /*0084*/ 	.byte	0x03, 0x19
        /*0086*/ 	.short	0x0028


	//----- nvinfo : EIATTR_PARAM_CBANK
	.align		4
        /*0088*/ 	.byte	0x04, 0x0a
        /*008a*/ 	.short	(.L_23 - .L_22)
	.align		4
.L_22:
        /*008c*/ 	.word	index@(.nv.constant0.kernel_gpu2)
        /*0090*/ 	.short	0x0380
        /*0092*/ 	.short	0x0028


	//----- nvinfo : EIATTR_SW_WAR
	.align		4
.L_23:
        /*0094*/ 	.byte	0x04, 0x36
        /*0096*/ 	.short	(.L_25 - .L_24)
.L_24:
        /*0098*/ 	.word	0x00000008
.L_25:


//--------------------- .nv.callgraph             --------------------------
	.section	.nv.callgraph,"",@"SHT_CUDA_CALLGRAPH"
	.align	4
	.sectionentsize	8
	.align		4
        /*0000*/ 	.word	0x00000000
	.align		4
        /*0004*/ 	.word	0xffffffff
	.align		4
        /*0008*/ 	.word	0x00000000
	.align		4
        /*000c*/ 	.word	0xfffffffe
	.align		4
        /*0010*/ 	.word	0x00000000
	.align		4
        /*0014*/ 	.word	0xfffffffd
	.align		4
        /*0018*/ 	.word	0x00000000
	.align		4
        /*001c*/ 	.word	0xfffffffc


//--------------------- .text.kernel_gpu2         --------------------------
	.section	.text.kernel_gpu2,"ax",@progbits
	.align	128
        .global         kernel_gpu2
        .type           kernel_gpu2,@function
        .size           kernel_gpu2,(.L_x_5 - kernel_gpu2)
        .other          kernel_gpu2,@"STO_CUDA_ENTRY STV_DEFAULT"
kernel_gpu2:
.text.kernel_gpu2:
[----:B------:R-:W-:Y:S01]  /*0000*/  LDC R1, c[0x0][0x37c] ;  /* 0x0000df00ff017b82 */ /* 0x000fe20000000800 */
[----:B------:R-:W0:Y:S07]  /*0010*/  S2R R7, SR_TID.X ;  /* 0x0000000000077919 */ /* 0x000e2e0000002100 */
[----:B------:R-:W1:Y:S01]  /*0020*/  LDC R3, c[0x0][0x364] ;  /* 0x0000d900ff037b82 */ /* 0x000e620000000800 */
[----:B------:R-:W1:Y:S07]  /*0030*/  S2R R2, SR_TID.Y ;  /* 0x0000000000027919 */ /* 0x000e6e0000002200 */
[----:B------:R-:W0:Y:S08]  /*0040*/  S2UR UR5, SR_CTAID.X ;  /* 0x00000000000579c3 */ /* 0x000e300000002500 */
[----:B------:R-:W0:Y:S08]  /*0050*/  LDC R0, c[0x0][0x360] ;  /* 0x0000d800ff007b82 */ /* 0x000e300000000800 */
[----:B------:R-:W1:Y:S08]  /*0060*/  S2UR UR4, SR_CTAID.Y ;  /* 0x00000000000479c3 */ /* 0x000e700000002600 */
[----:B------:R-:W2:Y:S01]  /*0070*/  LDC.64 R4, c[0x0][0x380] ;  /* 0x0000e000ff047b82 */ /* 0x000ea20000000a00 */
[----:B0-----:R-:W-:-:S02]  /*0080*/  IMAD R0, R0, UR5, R7 ;  /* 0x0000000500007c24 */ /* 0x001fc4000f8e0207 */
[----:B-1----:R-:W-:-:S03]  /*0090*/  IMAD R3, R3, UR4, R2 ;  /* 0x0000000403037c24 */ /* 0x002fc6000f8e0202 */
[----:B--2---:R-:W-:-:S04]  /*00a0*/  ISETP.GE.AND P0, PT, R0, R5, PT ;  /* 0x000000050000720c */ /* 0x004fc80003f06270 */
[----:B------:R-:W-:-:S13]  /*00b0*/  ISETP.GE.OR P0, PT, R3, R4, P0 ;  /* 0x000000040300720c */ /* 0x000fda0000706670 */
[----:B------:R-:W-:Y:S05]  /*00c0*/  @P0 EXIT ;  /* 0x000000000000094d */ /* 0x000fea0003800000 */
[----:B------:R-:W0:Y:S01]  /*00d0*/  LDC R2, c[0x0][0x388] ;  /* 0x0000e200ff027b82 */ /* 0x000e220000000800 */
[----:B------:R-:W1:Y:S01]  /*00e0*/  LDCU.64 UR4, c[0x0][0x358] ;  /* 0x00006b00ff0477ac */ /* 0x000e620008000a00 */
[----:B------:R-:W-:Y:S02]  /*00f0*/  CS2R R18, SRZ ;  /* 0x0000000000127805 */ /* 0x000fe4000001ff00 */
[----:B0-----:R-:W-:-:S13]  /*0100*/  ISETP.GE.AND P0, PT, R2, 0x1, PT ;  /* 0x000000010200780c */ /* 0x001fda0003f06270 */
[----:B-1----:R-:W-:Y:S05]  /*0110*/  @!P0 BRA `(.L_x_0) ;  /* 0x0000000400e08947 */ /* 0x002fea0003800000 */
[C---:B------:R-:W-:Y:S01]  /*0120*/  ISETP.GE.U32.AND P1, PT, R2.reuse, 0x8, PT ;  /* 0x000000080200780c */ /* 0x040fe20003f26070 */
[----:B------:R-:W-:Y:S01]  /*0130*/  HFMA2 R7, -RZ, RZ, 0, 0 ;  /* 0x00000000ff077431 */ /* 0x000fe200000001ff */
[----:B------:R-:W-:Y:S01]  /*0140*/  LOP3.LUT R4, R2, 0x7, RZ, 0xc0, !PT ;  /* 0x0000000702047812 */ /* 0x000fe200078ec0ff */
[----:B------:R-:W-:Y:S01]  /*0150*/  IMAD R6, R3, R2, RZ ;  /* 0x0000000203067224 */ /* 0x000fe200078e02ff */
[----:B------:R-:W-:Y:S02]  /*0160*/  CS2R R18, SRZ ;  /* 0x0000000000127805 */ /* 0x000fe4000001ff00 */
[----:B------:R-:W-:-:S07]  /*0170*/  ISETP.NE.AND P0, PT, R4, RZ, PT ;  /* 0x000000ff0400720c */ /* 0x000fce0003f05270 */
[----:B------:R-:W-:Y:S06]  /*0180*/  @!P1 BRA `(.L_x_1) ;  /* 0x0000000000c49947 */ /* 0x000fec0003800000 */
[----:B------:R-:W0:Y:S01]  /*0190*/  LDC.64 R8, c[0x0][0x390] ;  /* 0x0000e400ff087b82 */ /* 0x000e220000000a00 */
[----:B------:R-:W-:Y:S01]  /*01a0*/  LOP3.LUT R7, R2, 0x7ffffff8, RZ, 0xc0, !PT ;  /* 0x7ffffff802077812 */ /* 0x000fe200078ec0ff */
[----:B------:R-:W-:Y:S01]  /*01b0*/  IMAD.MOV.U32 R28, RZ, RZ, R0 ;  /* 0x000000ffff1c7224 */ /* 0x000fe200078e0000 */
[----:B------:R-:W-:-:S03]  /*01c0*/  CS2R R18, SRZ ;  /* 0x0000000000127805 */ /* 0x000fc6000001ff00 */
[----:B------:R-:W-:Y:S02]  /*01d0*/  IMAD.MOV R26, RZ, RZ, -R7 ;  /* 0x000000ffff1a7224 */ /* 0x000fe400078e0a07 */
[----:B0-----:R-:W-:-:S03]  /*01e0*/  IMAD.WIDE.U32 R8, R6, 0x8, R8 ;  /* 0x0000000806087825 */ /* 0x001fc600078e0008 */
[----:B------:R-:W-:-:S04]  /*01f0*/  IADD3 R10, P1, PT, R8, 0x20, RZ ;  /* 0x00000020080a7810 */ /* 0x000fc80007f3e0ff */
[----:B------:R-:W-:-:S09]  /*0200*/  IADD3.X R11, PT, PT, RZ, R9, RZ, P1, !PT ;  /* 0x00000009ff0b7210 */ /* 0x000fd20000ffe4ff */
.L_x_2:
[----:B------:R-:W0:Y:S01]  /*0210*/  LDC.64 R22, c[0x0][0x398] ;  /* 0x0000e600ff167b82 */ /* 0x000e220000000a00 */
[----:B------:R-:W-:Y:S01]  /*0220*/  MOV R8, R10 ;  /* 0x0000000a00087202 */ /* 0x000fe20000000f00 */
[----:B------:R-:W-:-:S05]  /*0230*/  IMAD.MOV.U32 R9, RZ, RZ, R11 ;  /* 0x000000ffff097224 */ /* 0x000fca00078e000b */
[----:B------:R-:W2:Y:S04]  /*0240*/  LDG.E.64 R14, desc[UR4][R8.64+-0x20] ;  /* 0xffffe004080e7981 */ /* 0x000ea8000c1e1b00 */
[----:B------:R-:W3:Y:S01]  /*0250*/  LDG.E.64 R10, desc[UR4][R8.64+-0x18] ;  /* 0xffffe804080a7981 */ /* 0x000ee2000c1e1b00 */
[----:B0-----:R-:W-:-:S05]  /*0260*/  IMAD.WIDE R22, R28, 0x8, R22 ;  /* 0x000000081c167825 */ /* 0x001fca00078e0216 */
[----:B------:R-:W2:Y:S01]  /*0270*/  LDG.E.64 R12, desc[UR4][R22.64] ;  /* 0x00000004160c7981 */ /* 0x000ea2000c1e1b00 */
[----:B------:R-:W-:-:S05]  /*0280*/  IMAD.WIDE R24, R5, 0x8, R22 ;  /* 0x0000000805187825 */ /* 0x000fca00078e0216 */
[----:B------:R-:W3:Y:S01]  /*0290*/  LDG.E.64 R16, desc[UR4][R24.64] ;  /* 0x0000000418107981 */ /* 0x000ee2000c1e1b00 */
[----:B------:R-:W-:Y:S01]  /*02a0*/  IMAD.WIDE R20, R5, 0x8, R24 ;  /* 0x0000000805147825 */ /* 0x000fe200078e0218 */
[----:B--2---:R-:W-:Y:S02]  /*02b0*/  DFMA R18, R14, R12, R18 ;  /* 0x0000000c0e12722b */ /* 0x004fe40000000012 */
[----:B------:R-:W2:Y:S04]  /*02c0*/  LDG.E.64 R14, desc[UR4][R8.64+-0x10] ;  /* 0xfffff004080e7981 */ /* 0x000ea8000c1e1b00 */
[----:B------:R0:W2:Y:S02]  /*02d0*/  LDG.E.64 R12, desc[UR4][R20.64] ;  /* 0x00000004140c7981 */ /* 0x0000a4000c1e1b00 */
[----:B---3--:R-:W-:-:S02]  /*02e0*/  DFMA R16, R10, R16, R18 ;  /* 0x000000100a10722b */ /* 0x008fc40000000012 */
[----:B------:R-:W3:Y:S01]  /*02f0*/  LDG.E.64 R10, desc[UR4][R8.64+-0x8] ;  /* 0xfffff804080a7981 */ /* 0x000ee2000c1e1b00 */
[----:B0-----:R-:W-:-:S05]  /*0300*/  IMAD.WIDE R20, R5, 0x8, R20 ;  /* 0x0000000805147825 */ /* 0x001fca00078e0214 */
[----:B------:R-:W3:Y:S01]  /*0310*/  LDG.E.64 R18, desc[UR4][R20.64] ;  /* 0x0000000414127981 */ /* 0x000ee2000c1e1b00 */
[C---:B------:R-:W-:Y:S01]  /*0320*/  IMAD.WIDE R22, R5.reuse, 0x8, R20 ;  /* 0x0000000805167825 */ /* 0x040fe200078e0214 */
[----:B--2---:R-:W-:Y:S02]  /*0330*/  DFMA R12, R14, R12, R16 ;  /* 0x0000000c0e0c722b */ /* 0x004fe40000000010 */
[----:B------:R-:W2:Y:S04]  /*0340*/  LDG.E.64 R16, desc[UR4][R8.64] ;  /* 0x0000000408107981 */ /* 0x000ea8000c1e1b00 */
[----:B------:R-:W2:Y:S01]  /*0350*/  LDG.E.64 R14, desc[UR4][R22.64] ;  /* 0x00000004160e7981 */ /* 0x000ea2000c1e1b00 */
[----:B------:R-:W-:Y:S01]  /*0360*/  IMAD.WIDE R24, R5, 0x8, R22 ;  /* 0x0000000805187825 */ /* 0x000fe200078e0216 */
[----:B---3--:R-:W-:-:S02]  /*0370*/  DFMA R18, R10, R18, R12 ;  /* 0x000000120a12722b */ /* 0x008fc4000000000c */
[----:B------:R-:W3:Y:S04]  /*0380*/  LDG.E.64 R22, desc[UR4][R8.64+0x18] ;  /* 0x0000180408167981 */ /* 0x000ee8000c1e1b00 */
[----:B------:R-:W4:Y:S04]  /*0390*/  LDG.E.64 R10, desc[UR4][R8.64+0x8] ;  /* 0x00000804080a7981 */ /* 0x000f28000c1e1b00 */
[----:B------:R0:W4:Y:S02]  /*03a0*/  LDG.E.64 R12, desc[UR4][R24.64] ;  /* 0x00000004180c7981 */ /* 0x000124000c1e1b00 */
[----:B0-----:R-:W-:-:S04]  /*03b0*/  IMAD.WIDE R24, R5, 0x8, R24 ;  /* 0x0000000805187825 */ /* 0x001fc800078e0218 */
[----:B------:R-:W-:-:S06]  /*03c0*/  IMAD.WIDE R20, R5, 0x8, R24 ;  /* 0x0000000805147825 */ /* 0x000fcc00078e0218 */
[----:B------:R-:W3:Y:S01]  /*03d0*/  LDG.E.64 R20, desc[UR4][R20.64] ;  /* 0x0000000414147981 */ /* 0x000ee2000c1e1b00 */
[----:B--2---:R-:W-:-:S03]  /*03e0*/  DFMA R14, R16, R14, R18 ;  /* 0x0000000e100e722b */ /* 0x004fc60000000012 */
[----:B------:R-:W2:Y:S04]  /*03f0*/  LDG.E.64 R16, desc[UR4][R8.64+0x10] ;  /* 0x0000100408107981 */ /* 0x000ea8000c1e1b00 */
[----:B------:R-:W2:Y:S01]  /*0400*/  LDG.E.64 R18, desc[UR4][R24.64] ;  /* 0x0000000418127981 */ /* 0x000ea2000c1e1b00 */
[----:B------:R-:W-:-:S04]  /*0410*/  IADD3 R26, PT, PT, R26, 0x8, RZ ;  /* 0x000000081a1a7810 */ /* 0x000fc80007ffe0ff */
[----:B------:R-:W-:Y:S01]  /*0420*/  ISETP.NE.AND P1, PT, R26, RZ, PT ;  /* 0x000000ff1a00720c */ /* 0x000fe20003f25270 */
[----:B----4-:R-:W-:Y:S01]  /*0430*/  DFMA R10, R10, R12, R14 ;  /* 0x0000000c0a0a722b */ /* 0x010fe2000000000e */
[----:B------:R-:W-:-:S07]  /*0440*/  LEA R28, R5, R28, 0x3 ;  /* 0x0000001c051c7211 */ /* 0x000fce00078e18ff */
[----:B--2---:R-:W-:Y:S01]  /*0450*/  DFMA R18, R16, R18, R10 ;  /* 0x000000121012722b */ /* 0x004fe2000000000a */
[----:B------:R-:W-:-:S07]  /*0460*/  IADD3 R10, P2, PT, R8, 0x40, RZ ;  /* 0x00000040080a7810 */ /* 0x000fce0007f5e0ff */
[----:B---3--:R-:W-:Y:S01]  /*0470*/  DFMA R18, R22, R20, R18 ;  /* 0x000000141612722b */ /* 0x008fe20000000012 */
[----:B------:R-:W-:Y:S01]  /*0480*/  IMAD.X R11, RZ, RZ, R9, P2 ;  /* 0x000000ffff0b7224 */ /* 0x000fe200010e0609 */
[----:B------:R-:W-:Y:S09]  /*0490*/  @P1 BRA `(.L_x_2) ;  /* 0xfffffffc005c1947 */ /* 0x000ff2000383ffff */
.L_x_1:
[----:B------:R-:W-:Y:S05]  /*04a0*/  @!P0 BRA `(.L_x_0) ;  /* 0x0000000000fc8947 */ /* 0x000fea0003800000 */
[----:B------:R-:W-:Y:S02]  /*04b0*/  ISETP.GE.U32.AND P1, PT, R4, 0x4, PT ;  /* 0x000000040400780c */ /* 0x000fe40003f26070 */
[----:B------:R-:W-:-:S04]  /*04c0*/  LOP3.LUT R26, R2, 0x3, RZ, 0xc0, !PT ;  /* 0x00000003021a7812 */ /* 0x000fc800078ec0ff */
[----:B------:R-:W-:-:S07]  /*04d0*/  ISETP.NE.AND P0, PT, R26, RZ, PT ;  /* 0x000000ff1a00720c */ /* 0x000fce0003f05270 */
[----:B------:R-:W-:Y:S06]  /*04e0*/  @!P1 BRA `(.L_x_3) ;  /* 0x00000000006c9947 */ /* 0x000fec0003800000 */
[----:B------:R-:W0:Y:S01]  /*04f0*/  LDC.64 R24, c[0x0][0x390] ;  /* 0x0000e400ff187b82 */ /* 0x000e220000000a00 */
[----:B------:R-:W1:Y:S01]  /*0500*/  LDCU.64 UR6, c[0x0][0x390] ;  /* 0x00007200ff0677ac */ /* 0x000e620008000a00 */
[C---:B------:R-:W-:Y:S01]  /*0510*/  IMAD.IADD R9, R6.reuse, 0x1, R7 ;  /* 0x0000000106097824 */ /* 0x040fe200078e0207 */
[----:B------:R-:W-:Y:S01]  /*0520*/  IADD3 R4, P1, PT, R6, R7, RZ ;  /* 0x0000000706047210 */ /* 0x000fe20007f3e0ff */
[----:B------:R-:W-:-:S04]  /*0530*/  IMAD R13, R7, R5, R0 ;  /* 0x00000005070d7224 */ /* 0x000fc800078e0200 */
[----:B------:R-:W2:Y:S01]  /*0540*/  LDC.64 R10, c[0x0][0x398] ;  /* 0x0000e600ff0a7b82 */ /* 0x000ea20000000a00 */
[----:B0-----:R-:W-:-:S06]  /*0550*/  IMAD.WIDE.U32 R24, R9, 0x8, R24 ;  /* 0x0000000809187825 */ /* 0x001fcc00078e0018 */
[----:B------:R-:W3:Y:S01]  /*0560*/  LDG.E.64 R24, desc[UR4][R24.64] ;  /* 0x0000000418187981 */ /* 0x000ee2000c1e1b00 */
[----:B--2---:R-:W-:Y:S01]  /*0570*/  IMAD.WIDE R10, R13, 0x8, R10 ;  /* 0x000000080d0a7825 */ /* 0x004fe200078e020a */
[----:B------:R-:W-:Y:S02]  /*0580*/  IADD3.X R13, PT, PT, RZ, RZ, RZ, P1, !PT ;  /* 0x000000ffff0d7210 */ /* 0x000fe40000ffe4ff */
[C---:B-1----:R-:W-:Y:S02]  /*0590*/  LEA R28, P1, R4.reuse, UR6, 0x3 ;  /* 0x00000006041c7c11 */ /* 0x042fe4000f8218ff */
[----:B------:R-:W3:Y:S01]  /*05a0*/  LDG.E.64 R8, desc[UR4][R10.64] ;  /* 0x000000040a087981 */ /* 0x000ee2000c1e1b00 */
[----:B------:R-:W-:Y:S01]  /*05b0*/  IMAD.WIDE R14, R5, 0x8, R10 ;  /* 0x00000008050e7825 */ /* 0x000fe200078e020a */
[----:B------:R-:W-:-:S05]  /*05c0*/  LEA.HI.X R29, R4, UR7, R13, 0x3, P1 ;  /* 0x00000007041d7c11 */ /* 0x000fca00088f1c0d */
[----:B------:R-:W2:Y:S01]  /*05d0*/  LDG.E.64 R12, desc[UR4][R28.64+0x8] ;  /* 0x000008041c0c7981 */ /* 0x000ea2000c1e1b00 */
[----:B------:R-:W-:-:S03]  /*05e0*/  IMAD.WIDE R20, R5, 0x8, R14 ;  /* 0x0000000805147825 */ /* 0x000fc600078e020e */
[----:B------:R-:W2:Y:S04]  /*05f0*/  LDG.E.64 R10, desc[UR4][R14.64] ;  /* 0x000000040e0a7981 */ /* 0x000ea8000c1e1b00 */
[----:B------:R-:W4:Y:S01]  /*0600*/  LDG.E.64 R16, desc[UR4][R20.64] ;  /* 0x0000000414107981 */ /* 0x000f22000c1e1b00 */
[----:B------:R-:W-:-:S03]  /*0610*/  IMAD.WIDE R22, R5, 0x8, R20 ;  /* 0x0000000805167825 */ /* 0x000fc600078e0214 */
[----:B------:R-:W4:Y:S04]  /*0620*/  LDG.E.64 R14, desc[UR4][R28.64+0x10] ;  /* 0x000010041c0e7981 */ /* 0x000f28000c1e1b00 */
[----:B------:R-:W5:Y:S04]  /*0630*/  LDG.E.64 R20, desc[UR4][R28.64+0x18] ;  /* 0x000018041c147981 */ /* 0x000f68000c1e1b00 */
[----:B------:R-:W5:Y:S01]  /*0640*/  LDG.E.64 R22, desc[UR4][R22.64] ;  /* 0x0000000416167981 */ /* 0x000f62000c1e1b00 */
[----:B------:R-:W-:Y:S01]  /*0650*/  VIADD R7, R7, 0x4 ;  /* 0x0000000407077836 */ /* 0x000fe20000000000 */
[----:B---3--:R-:W-:-:S08]  /*0660*/  DFMA R8, R24, R8, R18 ;  /* 0x000000081808722b */ /* 0x008fd00000000012 */
[----:B--2---:R-:W-:-:S08]  /*0670*/  DFMA R8, R12, R10, R8 ;  /* 0x0000000a0c08722b */ /* 0x004fd00000000008 */
[----:B----4-:R-:W-:-:S08]  /*0680*/  DFMA R8, R14, R16, R8 ;  /* 0x000000100e08722b */ /* 0x010fd00000000008 */
[----:B-----5:R-:W-:-:S11]  /*0690*/  DFMA R18, R20, R22, R8 ;  /* 0x000000161412722b */ /* 0x020fd60000000008 */
.L_x_3:
[----:B------:R-:W-:Y:S05]  /*06a0*/  @!P0 BRA `(.L_x_0) ;  /* 0x00000000007c8947 */ /* 0x000fea0003800000 */
[----:B------:R-:W-:Y:S01]  /*06b0*/  ISETP.NE.AND P1, PT, R26, 0x1, PT ;  /* 0x000000011a00780c */ /* 0x000fe20003f25270 */
[----:B------:R-:W0:Y:S01]  /*06c0*/  LDC.64 R12, c[0x0][0x390] ;  /* 0x0000e400ff0c7b82 */ /* 0x000e220000000a00 */
[----:B------:R-:W-:-:S04]  /*06d0*/  LOP3.LUT R2, R2, 0x1, RZ, 0xc0, !PT ;  /* 0x0000000102027812 */ /* 0x000fc800078ec0ff */
[----:B------:R-:W-:-:S03]  /*06e0*/  ISETP.NE.U32.AND P0, PT, R2, 0x1, PT ;  /* 0x000000010200780c */ /* 0x000fc60003f05070 */
[----:B------:R-:W1:Y:S04]  /*06f0*/  LDC.64 R20, c[0x0][0x398] ;  /* 0x0000e600ff147b82 */ /* 0x000e680000000a00 */
[C---:B------:R-:W-:Y:S01]  /*0700*/  @P1 IADD3 R17, PT, PT, R6.reuse, R7, RZ ;  /* 0x0000000706111210 */ /* 0x040fe20007ffe0ff */
[C---:B------:R-:W-:Y:S01]  /*0710*/  @P1 IMAD R23, R7.reuse, R5, R0 ;  /* 0x0000000507171224 */ /* 0x040fe200078e0200 */
[----:B------:R-:W-:Y:S01]  /*0720*/  @P1 IADD3 R2, P2, PT, R6, R7, RZ ;  /* 0x0000000706021210 */ /* 0x000fe20007f5e0ff */
[----:B------:R-:W-:Y:S01]  /*0730*/  @P1 VIADD R7, R7, 0x2 ;  /* 0x0000000207071836 */ /* 0x000fe20000000000 */
[----:B------:R-:W2:Y:S02]  /*0740*/  @P1 LDC.64 R8, c[0x0][0x390] ;  /* 0x0000e400ff081b82 */ /* 0x000ea40000000a00 */
[----:B------:R-:W-:-:S06]  /*0750*/  @P1 IADD3.X R4, PT, PT, RZ, RZ, RZ, P2, !PT ;  /* 0x000000ffff041210 */ /* 0x000fcc00017fe4ff */
[----:B------:R-:W3:Y:S01]  /*0760*/  LDC.64 R14, c[0x0][0x390] ;  /* 0x0000e400ff0e7b82 */ /* 0x000ee20000000a00 */
[----:B0-----:R-:W-:-:S07]  /*0770*/  @P1 IMAD.WIDE.U32 R16, R17, 0x8, R12 ;  /* 0x0000000811101825 */ /* 0x001fce00078e000c */
[----:B------:R-:W0:Y:S01]  /*0780*/  LDC.64 R10, c[0x0][0x398] ;  /* 0x0000e600ff0a7b82 */ /* 0x000e220000000a00 */
[----:B-1----:R-:W-:Y:S01]  /*0790*/  @P1 IMAD.WIDE R20, R23, 0x8, R20 ;  /* 0x0000000817141825 */ /* 0x002fe200078e0214 */
[----:B------:R-:W4:Y:S04]  /*07a0*/  @P1 LDG.E.64 R16, desc[UR4][R16.64] ;  /* 0x0000000410101981 */ /* 0x000f28000c1e1b00 */
[----:B------:R-:W4:Y:S01]  /*07b0*/  @P1 LDG.E.64 R12, desc[UR4][R20.64] ;  /* 0x00000004140c1981 */ /* 0x000f22000c1e1b00 */
[----:B--2---:R-:W-:Y:S01]  /*07c0*/  @P1 LEA R8, P2, R2, R8, 0x3 ;  /* 0x0000000802081211 */ /* 0x004fe200078418ff */
[----:B------:R-:W-:-:S03]  /*07d0*/  @P1 IMAD.WIDE R22, R5, 0x8, R20 ;  /* 0x0000000805161825 */ /* 0x000fc600078e0214 */
[----:B------:R-:W-:Y:S01]  /*07e0*/  @P1 LEA.HI.X R9, R2, R9, R4, 0x3, P2 ;  /* 0x0000000902091211 */ /* 0x000fe200010f1c04 */
[----:B------:R-:W-:Y:S01]  /*07f0*/  @!P0 IMAD R27, R7, R5, R0 ;  /* 0x00000005071b8224 */ /* 0x000fe200078e0200 */
[----:B------:R-:W-:Y:S02]  /*0800*/  @!P0 IADD3 R25, PT, PT, R6, R7, RZ ;  /* 0x0000000706198210 */ /* 0x000fe40007ffe0ff */
[----:B------:R-:W2:Y:S04]  /*0810*/  @P1 LDG.E.64 R6, desc[UR4][R22.64] ;  /* 0x0000000416061981 */ /* 0x000ea8000c1e1b00 */
[----:B------:R-:W2:Y:S01]  /*0820*/  @P1 LDG.E.64 R8, desc[UR4][R8.64+0x8] ;  /* 0x0000080408081981 */ /* 0x000ea2000c1e1b00 */
[----:B---3--:R-:W-:-:S04]  /*0830*/  @!P0 IMAD.WIDE.U32 R14, R25, 0x8, R14 ;  /* 0x00000008190e8825 */ /* 0x008fc800078e000e */
[----:B0-----:R-:W-:Y:S02]  /*0840*/  @!P0 IMAD.WIDE R10, R27, 0x8, R10 ;  /* 0x000000081b0a8825 */ /* 0x001fe400078e020a */
[----:B------:R-:W3:Y:S04]  /*0850*/  @!P0 LDG.E.64 R14, desc[UR4][R14.64] ;  /* 0x000000040e0e8981 */ /* 0x000ee8000c1e1b00 */
[----:B------:R-:W3:Y:S01]  /*0860*/  @!P0 LDG.E.64 R10, desc[UR4][R10.64] ;  /* 0x000000040a0a8981 */ /* 0x000ee2000c1e1b00 */
[----:B----4-:R-:W-:-:S08]  /*0870*/  @P1 DFMA R12, R16, R12, R18 ;  /* 0x0000000c100c122b */ /* 0x010fd00000000012 */
[----:B--2---:R-:W-:-:S08]  /*0880*/  @P1 DFMA R18, R8, R6, R12 ;  /* 0x000000060812122b */ /* 0x004fd0000000000c */
[----:B---3--:R-:W-:-:S11]  /*0890*/  @!P0 DFMA R18, R14, R10, R18 ;  /* 0x0000000a0e12822b */ /* 0x008fd60000000012 */
.L_x_0:
[----:B------:R-:W0:Y:S01]  /*08a0*/  LDC.64 R6, c[0x0][0x3a0] ;  /* 0x0000e800ff067b82 */ /* 0x000e220000000a00 */
[----:B------:R-:W-:-:S04]  /*08b0*/  IMAD R3, R3, R5, R0 ;  /* 0x0000000503037224 */ /* 0x000fc800078e0200 */
[----:B0-----:R-:W-:-:S05]  /*08c0*/  IMAD.WIDE R2, R3, 0x8, R6 ;  /* 0x0000000803027825 */ /* 0x001fca00078e0206 */
[----:B------:R-:W-:Y:S01]  /*08d0*/  STG.E.64 desc[UR4][R2.64], R18 ;  /* 0x0000001202007986 */ /* 0x000fe2000c101b04 */
[----:B------:R-:W-:Y:S05]  /*08e0*/  EXIT ;  /* 0x000000000000794d */ /* 0x000fea0003800000 */
.L_x_4:
[----:B------:R-:W-:-:S00]  /*08f0*/  BRA `(.L_x_4) ;  /* 0xfffffffc00fc7947 */ /* 0x000fc0000383ffff */
[----:B------:R-:W-:-:S00]  /*0900*/  NOP ;  /* 0x0000000000007918 */ /* 0x000fc00000000000 */
[----:B------:R-:W-:-:S00]  /*0910*/  NOP ;  /* 0x0000000000007918 */ /* 0x000fc00000000000 */
[----:B------:R-:W-:-:S00]  /*0920*/  NOP ;  /* 0x0000000000007918 */ /* 0x000fc00000000000 */
[----:B------:R-:W-:-:S00]  /*0930*/  NOP ;  /* 0x0000000000007918 */ /* 0x000fc00000000000 */
[----:B------:R-:W-:-:S00]  /*0940*/  NOP ;  /* 0x0000000000007918 */ /* 0x000fc00000000000 */
[----:B------:R-:W-:-:S00]  /*0950*/  NOP ;  /* 0x0000000000007918 */ /* 0x000fc00000000000 */
[----:B------:R-:W-:-:S00]  /*0960*/  NOP ;  /* 0x0000000000007918 */ /* 0x000fc00000000000 */
[----:B------:R-:W-:-:S00]  /*0970*/  NOP ;  /* 0x0000000000007918 */ /* 0x000fc00000000000 */
.L_x_5:


//--------------------- .nv.shared.reserved.0     --------------------------
	.section	.nv.shared.reserved.0,"aw",@nobits
	.weak		__nv_reservedSMEM_offset_0_alias
	.size		__nv_reservedSMEM_offset_0_alias, 0, 64
	.other		__nv_reservedSMEM_offset_0_alias,@"STO_CUDA_RESERVED_SHARED STV_DEFAULT"
__nv_reservedSMEM_offset_0_alias:
	.zero		0
	.zero		64


//--------------------- .nv.constant0.kernel_gpu2 --------------------------
	.section	.nv.constant0.kernel_gpu2,"a",@progbits
	.sectionflags	@""
	.align	4
.nv.constant0.kernel_gpu2:
	.zero		936


//--------------------- SYMBOLS --------------------------

	.type		.nv.reservedSmem.offset0,@object
	.size		.nv.reservedSmem.offset0,0x4
